//
// Generated by NVIDIA NVVM Compiler
//
// Compiler Build ID: CL-36424714
// Cuda compilation tools, release 13.0, V13.0.88
// Based on NVVM 20.0.0
//

.version 9.0
.target sm_100
.address_size 64

	// .globl	_Z9vectorAddPfS_S_i

.visible .entry _Z9vectorAddPfS_S_i(
	.param .u64 .ptr .align 1 _Z9vectorAddPfS_S_i_param_0,
	.param .u64 .ptr .align 1 _Z9vectorAddPfS_S_i_param_1,
	.param .u64 .ptr .align 1 _Z9vectorAddPfS_S_i_param_2,
	.param .u32 _Z9vectorAddPfS_S_i_param_3
)
{
	.reg .pred 	%p<2>;
	.reg .b32 	%r<6>;
	.reg .b32 	%f<4>;
	.reg .b64 	%rd<11>;

	ld.param.u64 	%rd1, [_Z9vectorAddPfS_S_i_param_0];
	ld.param.u64 	%rd2, [_Z9vectorAddPfS_S_i_param_1];
	ld.param.u64 	%rd3, [_Z9vectorAddPfS_S_i_param_2];
	ld.param.u32 	%r2, [_Z9vectorAddPfS_S_i_param_3];
	mov.u32 	%r3, %ctaid.x;
	mov.u32 	%r4, %ntid.x;
	mov.u32 	%r5, %tid.x;
	mad.lo.s32 	%r1, %r3, %r4, %r5;
	setp.ge.s32 	%p1, %r1, %r2;
	@%p1 bra 	$L__BB0_2;
	cvta.to.global.u64 	%rd4, %rd2;
	cvta.to.global.u64 	%rd5, %rd1;
	cvta.to.global.u64 	%rd6, %rd3;
	mul.wide.s32 	%rd7, %r1, 4;
	add.s64 	%rd8, %rd4, %rd7;
	ld.global.f32 	%f1, [%rd8];
	add.s64 	%rd9, %rd5, %rd7;
	ld.global.f32 	%f2, [%rd9];
	add.f32 	%f3, %f1, %f2;
	add.s64 	%rd10, %rd6, %rd7;
	st.global.f32 	[%rd10], %f3;
$L__BB0_2:
	ret;

}


// ===== COMPILED SASS (sm_100) =====

	.target	sm_100

	.elftype	@"ET_EXEC"


//--------------------- .note.nv.tkinfo           --------------------------
	.section	.note.nv.tkinfo,"",@"SHT_NOTE"
	.sectionflags	@"SHF_NOTE_NV_TKINFO"
	.tkinfo
        /*0018*/ 	.word	0x00000002
        /*0030*/ 	.string	""
        /*0030*/ 	.string	"ptxas"
        /*0030*/ 	.string	"Cuda compilation tools, release 13.0, V13.0.88"
        /*0030*/ 	.string	"Build cuda_13.0.r13.0/compiler.36424714_0"
        /*0030*/ 	.string	"-arch sm_100 -m 64 "



//--------------------- .note.nv.cuinfo           --------------------------
	.section	.note.nv.cuinfo,"",@"SHT_NOTE"
	.sectionflags	@"SHF_NOTE_NV_CUINFO"
        /*0018*/ 	.short	0x0002
        /*001a*/ 	.short	0x0064
        /*001c*/ 	.short	0x0082
	.zero		2


//--------------------- .nv.info                  --------------------------
	.section	.nv.info,"",@"SHT_CUDA_INFO"
	.align	4


	//----- nvinfo : EIATTR_REGCOUNT
	.align		4
        /*0000*/ 	.byte	0x04, 0x2f
        /*0002*/ 	.short	(.L_1 - .L_0)
	.align		4
.L_0:
        /*0004*/ 	.word	index@(_Z9vectorAddPfS_S_i)
        /*0008*/ 	.word	0x0000000c


	//----- nvinfo : EIATTR_FRAME_SIZE
	.align		4
.L_1:
        /*000c*/ 	.byte	0x04, 0x11
        /*000e*/ 	.short	(.L_3 - .L_2)
	.align		4
.L_2:
        /*0010*/ 	.word	index@(_Z9vectorAddPfS_S_i)
        /*0014*/ 	.word	0x00000000


	//----- nvinfo : EIATTR_MIN_STACK_SIZE
	.align		4
.L_3:
        /*0018*/ 	.byte	0x04, 0x12
        /*001a*/ 	.short	(.L_5 - .L_4)
	.align		4
.L_4:
        /*001c*/ 	.word	index@(_Z9vectorAddPfS_S_i)
        /*0020*/ 	.word	0x00000000
.L_5:


//--------------------- .nv.compat                --------------------------
	.section	.nv.compat,"",@"SHT_CUDA_COMPAT_INFO"
	.align	4
        /*0000*/ 	.byte	0x02, 0x09, 0x00, 0x00, 0x02, 0x02, 0x01, 0x00, 0x02, 0x05, 0x05, 0x00, 0x03, 0x07, 0x01, 0x01
        /*0010*/ 	.byte	0x02, 0x03, 0x00, 0x00, 0x02, 0x06, 0x01, 0x00, 0x04, 0x0b, 0x08, 0x00, 0x09, 0x00, 0x00, 0x00
        /*0020*/ 	.byte	0x00, 0x00, 0x00, 0x00


//--------------------- .nv.info._Z9vectorAddPfS_S_i --------------------------
	.section	.nv.info._Z9vectorAddPfS_S_i,"",@"SHT_CUDA_INFO"
	.sectionflags	@""
	.align	4


	//----- nvinfo : EIATTR_CUDA_API_VERSION
	.align		4
        /*0000*/ 	.byte	0x04, 0x37
        /*0002*/ 	.short	(.L_7 - .L_6)
.L_6:
        /*0004*/ 	.word	0x00000082


	//----- nvinfo : EIATTR_KPARAM_INFO
	.align		4
.L_7:
        /*0008*/ 	.byte	0x04, 0x17
        /*000a*/ 	.short	(.L_9 - .L_8)
.L_8:
        /*000c*/ 	.word	0x00000000
        /*0010*/ 	.short	0x0003
        /*0012*/ 	.short	0x0018
        /*0014*/ 	.byte	0x00, 0xf0, 0x11, 0x00


	//----- nvinfo : EIATTR_KPARAM_INFO
	.align		4
.L_9:
        /*0018*/ 	.byte	0x04, 0x17
        /*001a*/ 	.short	(.L_11 - .L_10)
.L_10:
        /*001c*/ 	.word	0x00000000
        /*0020*/ 	.short	0x0002
        /*0022*/ 	.short	0x0010
        /*0024*/ 	.byte	0x00, 0xf5, 0x21, 0x00


	//----- nvinfo : EIATTR_KPARAM_INFO
	.align		4
.L_11:
        /*0028*/ 	.byte	0x04, 0x17
        /*002a*/ 	.short	(.L_13 - .L_12)
.L_12:
        /*002c*/ 	.word	0x00000000
        /*0030*/ 	.short	0x0001
        /*0032*/ 	.short	0x0008
        /*0034*/ 	.byte	0x00, 0xf5, 0x21, 0x00


	//----- nvinfo : EIATTR_KPARAM_INFO
	.align		4
.L_13:
        /*0038*/ 	.byte	0x04, 0x17
        /*003a*/ 	.short	(.L_15 - .L_14)
.L_14:
        /*003c*/ 	.word	0x00000000
        /*0040*/ 	.short	0x0000
        /*0042*/ 	.short	0x0000
        /*0044*/ 	.byte	0x00, 0xf5, 0x21, 0x00


	//----- nvinfo : EIATTR_SPARSE_MMA_MASK
	.align		4
.L_15:
        /*0048*/ 	.byte	0x03, 0x50
        /*004a*/ 	.short	0x0000


	//----- nvinfo : EIATTR_MAXREG_COUNT
	.align		4
        /*004c*/ 	.byte	0x03, 0x1b
        /*004e*/ 	.short	0x00ff


	//----- nvinfo : EIATTR_MERCURY_ISA_VERSION
	.align		4
        /*0050*/ 	.byte	0x03, 0x5f
        /*0052*/ 	.short	0x0101


	//----- nvinfo : EIATTR_VRC_CTA_INIT_COUNT
	.align		4
        /*0054*/ 	.byte	0x02, 0x4a
	.zero		1
	.zero		1


	//----- nvinfo : EIATTR_EXIT_INSTR_OFFSETS
	.align		4
        /*0058*/ 	.byte	0x04, 0x1c
        /*005a*/ 	.short	(.L_17 - .L_16)


	//   ....[0]....
.L_16:
        /*005c*/ 	.word	0x00000070


	//   ....[1]....
        /*0060*/ 	.word	0x00000130


	//----- nvinfo : EIATTR_CBANK_PARAM_SIZE
	.align		4
.L_17:
        /*0064*/ 	.byte	0x03, 0x19
        /*0066*/ 	.short	0x001c


	//----- nvinfo : EIATTR_PARAM_CBANK
	.align		4
        /*0068*/ 	.byte	0x04, 0x0a
        /*006a*/ 	.short	(.L_19 - .L_18)
	.align		4
.L_18:
        /*006c*/ 	.word	index@(.nv.constant0._Z9vectorAddPfS_S_i)
        /*0070*/ 	.short	0x0380
        /*0072*/ 	.short	0x001c


	//----- nvinfo : EIATTR_SW_WAR
	.align		4
.L_19:
        /*0074*/ 	.byte	0x04, 0x36
        /*0076*/ 	.short	(.L_21 - .L_20)
.L_20:
        /*0078*/ 	.word	0x00000008
.L_21:


//--------------------- .nv.callgraph             --------------------------
	.section	.nv.callgraph,"",@"SHT_CUDA_CALLGRAPH"
	.align	4
	.sectionentsize	8
	.align		4
        /*0000*/ 	.word	0x00000000
	.align		4
        /*0004*/ 	.word	0xffffffff
	.align		4
        /*0008*/ 	.word	0x00000000
	.align		4
        /*000c*/ 	.word	0xfffffffe
	.align		4
        /*0010*/ 	.word	0x00000000
	.align		4
        /*0014*/ 	.word	0xfffffffd
	.align		4
        /*0018*/ 	.word	0x00000000
	.align		4
        /*001c*/ 	.word	0xfffffffc


//--------------------- .text._Z9vectorAddPfS_S_i --------------------------
	.section	.text._Z9vectorAddPfS_S_i,"ax",@progbits
	.align	128
        .global         _Z9vectorAddPfS_S_i
        .type           _Z9vectorAddPfS_S_i,@function
        .size           _Z9vectorAddPfS_S_i,(.L_x_1 - _Z9vectorAddPfS_S_i)
        .other          _Z9vectorAddPfS_S_i,@"STO_CUDA_ENTRY STV_DEFAULT"
_Z9vectorAddPfS_S_i:
.text._Z9vectorAddPfS_S_i:
[----:B------:R-:W-:Y:S01]  /*0000*/  LDC R1, c[0x0][0x37c] ;  /* 0x0000df00ff017b82 */ /* 0x000fe20000000800 */
[----:B------:R-:W0:Y:S07]  /*0010*/  S2R R0, SR_TID.X ;  /* 0x0000000000007919 */ /* 0x000e2e0000002100 */
[----:B------:R-:W0:Y:S01]  /*0020*/  S2UR UR4, SR_CTAID.X ;  /* 0x00000000000479c3 */ /* 0x000e220000002500 */
[----:B------:R-:W1:Y:S07]  /*0030*/  LDCU UR5, c[0x0][0x398] ;  /* 0x00007300ff0577ac */ /* 0x000e6e0008000800 */
[----:B------:R-:W0:Y:S02]  /*0040*/  LDC R9, c[0x0][0x360] ;  /* 0x0000d800ff097b82 */ /* 0x000e240000000800 */
[----:B0-----:R-:W-:-:S05]  /*0050*/  IMAD R9, R9, UR4, R0 ;  /* 0x0000000409097c24 */ /* 0x001fca000f8e0200 */
[----:B-1----:R-:W-:-:S13]  /*0060*/  ISETP.GE.AND P0, PT, R9, UR5, PT ;  /* 0x0000000509007c0c */ /* 0x002fda000bf06270 */
[----:B------:R-:W-:Y:S05]  /*0070*/  @P0 EXIT ;  /* 0x000000000000094d */ /* 0x000fea0003800000 */
[----:B------:R-:W0:Y:S01]  /*0080*/  LDC.64 R2, c[0x0][0x388] ;  /* 0x0000e200ff027b82 */ /* 0x000e220000000a00 */
[----:B------:R-:W1:Y:S07]  /*0090*/  LDCU.64 UR4, c[0x0][0x358] ;  /* 0x00006b00ff0477ac */ /* 0x000e6e0008000a00 */
[----:B------:R-:W2:Y:S08]  /*00a0*/  LDC.64 R4, c[0x0][0x380] ;  /* 0x0000e000ff047b82 */ /* 0x000eb00000000a00 */
[----:B------:R-:W3:Y:S01]  /*00b0*/  LDC.64 R6, c[0x0][0x390] ;  /* 0x0000e400ff067b82 */ /* 0x000ee20000000a00 */
[----:B0-----:R-:W-:-:S06]  /*00c0*/  IMAD.WIDE R2, R9, 0x4, R2 ;  /* 0x0000000409027825 */ /* 0x001fcc00078e0202 */
[----:B-1----:R-:W4:Y:S01]  /*00d0*/  LDG.E R2, desc[UR4][R2.64] ;  /* 0x0000000402027981 */ /* 0x002f22000c1e1900 */
[----:B--2---:R-:W-:-:S06]  /*00e0*/  IMAD.WIDE R4, R9, 0x4, R4 ;  /* 0x0000000409047825 */ /* 0x004fcc00078e0204 */
[----:B------:R-:W4:Y:S01]  /*00f0*/  LDG.E R5, desc[UR4][R4.64] ;  /* 0x0000000404057981 */ /* 0x000f22000c1e1900 */
[----:B---3--:R-:W-:-:S04]  /*0100*/  IMAD.WIDE R6, R9, 0x4, R6 ;  /* 0x0000000409067825 */ /* 0x008fc800078e0206 */
[----:B----4-:R-:W-:-:S05]  /*0110*/  FADD R9, R2, R5 ;  /* 0x0000000502097221 */ /* 0x010fca0000000000 */
[----:B------:R-:W-:Y:S01]  /*0120*/  STG.E desc[UR4][R6.64], R9 ;  /* 0x0000000906007986 */ /* 0x000fe2000c101904 */
[----:B------:R-:W-:Y:S05]  /*0130*/  EXIT ;  /* 0x000000000000794d */ /* 0x000fea0003800000 */
.L_x_0:
[----:B------:R-:W-:-:S00]  /*0140*/  BRA `(.L_x_0) ;  /* 0xfffffffc00fc7947 */ /* 0x000fc0000383ffff */
[----:B------:R-:W-:-:S00]  /*0150*/  NOP ;  /* 0x0000000000007918 */ /* 0x000fc00000000000 */
        /* <DEDUP_REMOVED lines=10> */
.L_x_1:


//--------------------- .nv.shared.reserved.0     --------------------------
	.section	.nv.shared.reserved.0,"aw",@nobits
	.weak		__nv_reservedSMEM_offset_0_alias
	.size		__nv_reservedSMEM_offset_0_alias, 0, 64
	.other		__nv_reservedSMEM_offset_0_alias,@"STO_CUDA_RESERVED_SHARED STV_DEFAULT"
__nv_reservedSMEM_offset_0_alias:
	.zero		0
	.zero		64


//--------------------- .nv.constant0._Z9vectorAddPfS_S_i --------------------------
	.section	.nv.constant0._Z9vectorAddPfS_S_i,"a",@progbits
	.sectionflags	@""
	.align	4
.nv.constant0._Z9vectorAddPfS_S_i:
	.zero		924


//--------------------- SYMBOLS --------------------------

	.type		.nv.reservedSmem.offset0,@object
	.size		.nv.reservedSmem.offset0,0x4
